//
// Generated by NVIDIA NVVM Compiler
//
// Compiler Build ID: CL-36424714
// Cuda compilation tools, release 13.0, V13.0.88
// Based on NVVM 20.0.0
//

.version 9.0
.target sm_100
.address_size 64

	// .globl	_Z14dPgmDrawCirclePiiiiiiPPc

.visible .entry _Z14dPgmDrawCirclePiiiiiiPPc(
	.param .u64 .ptr .align 1 _Z14dPgmDrawCirclePiiiiiiPPc_param_0,
	.param .u32 _Z14dPgmDrawCirclePiiiiiiPPc_param_1,
	.param .u32 _Z14dPgmDrawCirclePiiiiiiPPc_param_2,
	.param .u32 _Z14dPgmDrawCirclePiiiiiiPPc_param_3,
	.param .u32 _Z14dPgmDrawCirclePiiiiiiPPc_param_4,
	.param .u32 _Z14dPgmDrawCirclePiiiiiiPPc_param_5,
	.param .u64 .ptr .align 1 _Z14dPgmDrawCirclePiiiiiiPPc_param_6
)
{
	.reg .pred 	%p<2>;
	.reg .b32 	%r<15>;
	.reg .b32 	%f<11>;
	.reg .b64 	%rd<5>;

	ld.param.u64 	%rd1, [_Z14dPgmDrawCirclePiiiiiiPPc_param_0];
	ld.param.u32 	%r2, [_Z14dPgmDrawCirclePiiiiiiPPc_param_2];
	ld.param.u32 	%r3, [_Z14dPgmDrawCirclePiiiiiiPPc_param_3];
	ld.param.u32 	%r4, [_Z14dPgmDrawCirclePiiiiiiPPc_param_4];
	ld.param.u32 	%r5, [_Z14dPgmDrawCirclePiiiiiiPPc_param_5];
	mov.u32 	%r6, %ctaid.x;
	mov.u32 	%r7, %ntid.x;
	mov.u32 	%r8, %tid.x;
	mad.lo.s32 	%r9, %r6, %r7, %r8;
	mov.u32 	%r10, %ctaid.y;
	mov.u32 	%r11, %ntid.y;
	mov.u32 	%r12, %tid.y;
	mad.lo.s32 	%r13, %r10, %r11, %r12;
	mad.lo.s32 	%r1, %r2, %r13, %r9;
	cvt.rn.f32.s32 	%f1, %r9;
	cvt.rn.f32.s32 	%f2, %r4;
	cvt.rn.f32.u32 	%f3, %r13;
	cvt.rn.f32.s32 	%f4, %r3;
	sub.f32 	%f5, %f2, %f1;
	mul.f32 	%f6, %f5, %f5;
	sub.f32 	%f7, %f4, %f3;
	fma.rn.f32 	%f8, %f7, %f7, %f6;
	sqrt.rn.f32 	%f9, %f8;
	cvt.rn.f32.s32 	%f10, %r5;
	setp.geu.f32 	%p1, %f9, %f10;
	@%p1 bra 	$L__BB0_2;
	cvta.to.global.u64 	%rd2, %rd1;
	mul.wide.s32 	%rd3, %r1, 4;
	add.s64 	%rd4, %rd2, %rd3;
	mov.b32 	%r14, 255;
	st.global.u32 	[%rd4], %r14;
$L__BB0_2:
	ret;

}


// ===== COMPILED SASS (sm_100) =====

	.target	sm_100

	.elftype	@"ET_EXEC"


//--------------------- .note.nv.tkinfo           --------------------------
	.section	.note.nv.tkinfo,"",@"SHT_NOTE"
	.sectionflags	@"SHF_NOTE_NV_TKINFO"
	.tkinfo
        /*0018*/ 	.word	0x00000002
        /*0030*/ 	.string	""
        /*0030*/ 	.string	"ptxas"
        /*0030*/ 	.string	"Cuda compilation tools, release 13.0, V13.0.88"
        /*0030*/ 	.string	"Build cuda_13.0.r13.0/compiler.36424714_0"
        /*0030*/ 	.string	"-arch sm_100 -m 64 "



//--------------------- .note.nv.cuinfo           --------------------------
	.section	.note.nv.cuinfo,"",@"SHT_NOTE"
	.sectionflags	@"SHF_NOTE_NV_CUINFO"
        /*0018*/ 	.short	0x0002
        /*001a*/ 	.short	0x0064
        /*001c*/ 	.short	0x0082
	.zero		2


//--------------------- .nv.info                  --------------------------
	.section	.nv.info,"",@"SHT_CUDA_INFO"
	.align	4


	//----- nvinfo : EIATTR_REGCOUNT
	.align		4
        /*0000*/ 	.byte	0x04, 0x2f
        /*0002*/ 	.short	(.L_1 - .L_0)
	.align		4
.L_0:
        /*0004*/ 	.word	index@(_Z14dPgmDrawCirclePiiiiiiPPc)
        /*0008*/ 	.word	0x0000000c


	//----- nvinfo : EIATTR_FRAME_SIZE
	.align		4
.L_1:
        /*000c*/ 	.byte	0x04, 0x11
        /*000e*/ 	.short	(.L_3 - .L_2)
	.align		4
.L_2:
        /*0010*/ 	.word	index@($__internal_0_$__cuda_sm20_sqrt_rn_f32_slowpath)
        /*0014*/ 	.word	0x00000000


	//----- nvinfo : EIATTR_FRAME_SIZE
	.align		4
.L_3:
        /*0018*/ 	.byte	0x04, 0x11
        /*001a*/ 	.short	(.L_5 - .L_4)
	.align		4
.L_4:
        /*001c*/ 	.word	index@(_Z14dPgmDrawCirclePiiiiiiPPc)
        /*0020*/ 	.word	0x00000000


	//----- nvinfo : EIATTR_MIN_STACK_SIZE
	.align		4
.L_5:
        /*0024*/ 	.byte	0x04, 0x12
        /*0026*/ 	.short	(.L_7 - .L_6)
	.align		4
.L_6:
        /*0028*/ 	.word	index@(_Z14dPgmDrawCirclePiiiiiiPPc)
        /*002c*/ 	.word	0x00000000
.L_7:


//--------------------- .nv.compat                --------------------------
	.section	.nv.compat,"",@"SHT_CUDA_COMPAT_INFO"
	.align	4
        /*0000*/ 	.byte	0x02, 0x09, 0x00, 0x00, 0x02, 0x02, 0x01, 0x00, 0x02, 0x05, 0x05, 0x00, 0x03, 0x07, 0x01, 0x01
        /*0010*/ 	.byte	0x02, 0x03, 0x00, 0x00, 0x02, 0x06, 0x01, 0x00, 0x04, 0x0b, 0x08, 0x00, 0x01, 0x00, 0x00, 0x00
        /*0020*/ 	.byte	0x00, 0x00, 0x00, 0x00


//--------------------- .nv.info._Z14dPgmDrawCirclePiiiiiiPPc --------------------------
	.section	.nv.info._Z14dPgmDrawCirclePiiiiiiPPc,"",@"SHT_CUDA_INFO"
	.sectionflags	@""
	.align	4


	//----- nvinfo : EIATTR_CUDA_API_VERSION
	.align		4
        /*0000*/ 	.byte	0x04, 0x37
        /*0002*/ 	.short	(.L_9 - .L_8)
.L_8:
        /*0004*/ 	.word	0x00000082


	//----- nvinfo : EIATTR_KPARAM_INFO
	.align		4
.L_9:
        /*0008*/ 	.byte	0x04, 0x17
        /*000a*/ 	.short	(.L_11 - .L_10)
.L_10:
        /*000c*/ 	.word	0x00000000
        /*0010*/ 	.short	0x0006
        /*0012*/ 	.short	0x0020
        /*0014*/ 	.byte	0x00, 0xf5, 0x21, 0x00


	//----- nvinfo : EIATTR_KPARAM_INFO
	.align		4
.L_11:
        /*0018*/ 	.byte	0x04, 0x17
        /*001a*/ 	.short	(.L_13 - .L_12)
.L_12:
        /*001c*/ 	.word	0x00000000
        /*0020*/ 	.short	0x0005
        /*0022*/ 	.short	0x0018
        /*0024*/ 	.byte	0x00, 0xf0, 0x11, 0x00


	//----- nvinfo : EIATTR_KPARAM_INFO
	.align		4
.L_13:
        /*0028*/ 	.byte	0x04, 0x17
        /*002a*/ 	.short	(.L_15 - .L_14)
.L_14:
        /*002c*/ 	.word	0x00000000
        /*0030*/ 	.short	0x0004
        /*0032*/ 	.short	0x0014
        /*0034*/ 	.byte	0x00, 0xf0, 0x11, 0x00


	//----- nvinfo : EIATTR_KPARAM_INFO
	.align		4
.L_15:
        /*0038*/ 	.byte	0x04, 0x17
        /*003a*/ 	.short	(.L_17 - .L_16)
.L_16:
        /*003c*/ 	.word	0x00000000
        /*0040*/ 	.short	0x0003
        /*0042*/ 	.short	0x0010
        /*0044*/ 	.byte	0x00, 0xf0, 0x11, 0x00


	//----- nvinfo : EIATTR_KPARAM_INFO
	.align		4
.L_17:
        /*0048*/ 	.byte	0x04, 0x17
        /*004a*/ 	.short	(.L_19 - .L_18)
.L_18:
        /*004c*/ 	.word	0x00000000
        /*0050*/ 	.short	0x0002
        /*0052*/ 	.short	0x000c
        /*0054*/ 	.byte	0x00, 0xf0, 0x11, 0x00


	//----- nvinfo : EIATTR_KPARAM_INFO
	.align		4
.L_19:
        /*0058*/ 	.byte	0x04, 0x17
        /*005a*/ 	.short	(.L_21 - .L_20)
.L_20:
        /*005c*/ 	.word	0x00000000
        /*0060*/ 	.short	0x0001
        /*0062*/ 	.short	0x0008
        /*0064*/ 	.byte	0x00, 0xf0, 0x11, 0x00


	//----- nvinfo : EIATTR_KPARAM_INFO
	.align		4
.L_21:
        /*0068*/ 	.byte	0x04, 0x17
        /*006a*/ 	.short	(.L_23 - .L_22)
.L_22:
        /*006c*/ 	.word	0x00000000
        /*0070*/ 	.short	0x0000
        /*0072*/ 	.short	0x0000
        /*0074*/ 	.byte	0x00, 0xf5, 0x21, 0x00


	//----- nvinfo : EIATTR_SPARSE_MMA_MASK
	.align		4
.L_23:
        /*0078*/ 	.byte	0x03, 0x50
        /*007a*/ 	.short	0x0000


	//----- nvinfo : EIATTR_MAXREG_COUNT
	.align		4
        /*007c*/ 	.byte	0x03, 0x1b
        /*007e*/ 	.short	0x00ff


	//----- nvinfo : EIATTR_MERCURY_ISA_VERSION
	.align		4
        /*0080*/ 	.byte	0x03, 0x5f
        /*0082*/ 	.short	0x0101


	//----- nvinfo : EIATTR_VRC_CTA_INIT_COUNT
	.align		4
        /*0084*/ 	.byte	0x02, 0x4a
	.zero		1
	.zero		1


	//----- nvinfo : EIATTR_EXIT_INSTR_OFFSETS
	.align		4
        /*0088*/ 	.byte	0x04, 0x1c
        /*008a*/ 	.short	(.L_25 - .L_24)


	//   ....[0]....
.L_24:
        /*008c*/ 	.word	0x00000240


	//   ....[1]....
        /*0090*/ 	.word	0x000002a0


	//----- nvinfo : EIATTR_CRS_STACK_SIZE
	.align		4
.L_25:
        /*0094*/ 	.byte	0x04, 0x1e
        /*0096*/ 	.short	(.L_27 - .L_26)
.L_26:
        /*0098*/ 	.word	0x00000000


	//----- nvinfo : EIATTR_CBANK_PARAM_SIZE
	.align		4
.L_27:
        /*009c*/ 	.byte	0x03, 0x19
        /*009e*/ 	.short	0x0028


	//----- nvinfo : EIATTR_PARAM_CBANK
	.align		4
        /*00a0*/ 	.byte	0x04, 0x0a
        /*00a2*/ 	.short	(.L_29 - .L_28)
	.align		4
.L_28:
        /*00a4*/ 	.word	index@(.nv.constant0._Z14dPgmDrawCirclePiiiiiiPPc)
        /*00a8*/ 	.short	0x0380
        /*00aa*/ 	.short	0x0028


	//----- nvinfo : EIATTR_SW_WAR
	.align		4
.L_29:
        /*00ac*/ 	.byte	0x04, 0x36
        /*00ae*/ 	.short	(.L_31 - .L_30)
.L_30:
        /*00b0*/ 	.word	0x00000008
.L_31:


//--------------------- .nv.callgraph             --------------------------
	.section	.nv.callgraph,"",@"SHT_CUDA_CALLGRAPH"
	.align	4
	.sectionentsize	8
	.align		4
        /*0000*/ 	.word	0x00000000
	.align		4
        /*0004*/ 	.word	0xffffffff
	.align		4
        /*0008*/ 	.word	0x00000000
	.align		4
        /*000c*/ 	.word	0xfffffffe
	.align		4
        /*0010*/ 	.word	0x00000000
	.align		4
        /*0014*/ 	.word	0xfffffffd
	.align		4
        /*0018*/ 	.word	0x00000000
	.align		4
        /*001c*/ 	.word	0xfffffffc


//--------------------- .text._Z14dPgmDrawCirclePiiiiiiPPc --------------------------
	.section	.text._Z14dPgmDrawCirclePiiiiiiPPc,"ax",@progbits
	.align	128
        .global         _Z14dPgmDrawCirclePiiiiiiPPc
        .type           _Z14dPgmDrawCirclePiiiiiiPPc,@function
        .size           _Z14dPgmDrawCirclePiiiiiiPPc,(.L_x_5 - _Z14dPgmDrawCirclePiiiiiiPPc)
        .other          _Z14dPgmDrawCirclePiiiiiiPPc,@"STO_CUDA_ENTRY STV_DEFAULT"
_Z14dPgmDrawCirclePiiiiiiPPc:
.text._Z14dPgmDrawCirclePiiiiiiPPc:
[----:B------:R-:W-:Y:S01]  /*0000*/  LDC R1, c[0x0][0x37c] ;  /* 0x0000df00ff017b82 */ /* 0x000fe20000000800 */
[----:B------:R-:W0:Y:S07]  /*0010*/  S2R R3, SR_TID.X ;  /* 0x0000000000037919 */ /* 0x000e2e0000002100 */
[----:B------:R-:W0:Y:S01]  /*0020*/  S2UR UR4, SR_CTAID.X ;  /* 0x00000000000479c3 */ /* 0x000e220000002500 */
[----:B------:R-:W1:Y:S01]  /*0030*/  LDCU.64 UR6, c[0x0][0x390] ;  /* 0x00007200ff0677ac */ /* 0x000e620008000a00 */
[----:B------:R-:W-:Y:S01]  /*0040*/  BSSY.RECONVERGENT B0, `(.L_x_0) ;  /* 0x000001c000007945 */ /* 0x000fe20003800200 */
[----:B------:R-:W2:Y:S05]  /*0050*/  S2R R5, SR_TID.Y ;  /* 0x0000000000057919 */ /* 0x000eaa0000002200 */
[----:B------:R-:W0:Y:S08]  /*0060*/  LDC R0, c[0x0][0x360] ;  /* 0x0000d800ff007b82 */ /* 0x000e300000000800 */
[----:B------:R-:W2:Y:S01]  /*0070*/  S2UR UR5, SR_CTAID.Y ;  /* 0x00000000000579c3 */ /* 0x000ea20000002600 */
[----:B-1----:R-:W-:-:S07]  /*0080*/  I2FP.F32.S32 R7, UR6 ;  /* 0x0000000600077c45 */ /* 0x002fce0008201400 */
[----:B------:R-:W2:Y:S01]  /*0090*/  LDC R2, c[0x0][0x364] ;  /* 0x0000d900ff027b82 */ /* 0x000ea20000000800 */
[----:B0-----:R-:W-:Y:S01]  /*00a0*/  IMAD R0, R0, UR4, R3 ;  /* 0x0000000400007c24 */ /* 0x001fe2000f8e0203 */
[----:B------:R-:W0:Y:S01]  /*00b0*/  LDCU UR4, c[0x0][0x38c] ;  /* 0x00007180ff0477ac */ /* 0x000e220008000800 */
[----:B--2---:R-:W-:Y:S01]  /*00c0*/  IMAD R3, R2, UR5, R5 ;  /* 0x0000000502037c24 */ /* 0x004fe2000f8e0205 */
[----:B------:R-:W-:Y:S02]  /*00d0*/  I2FP.F32.S32 R5, UR7 ;  /* 0x0000000700057c45 */ /* 0x000fe40008201400 */
[----:B------:R-:W-:Y:S02]  /*00e0*/  I2FP.F32.S32 R2, R0 ;  /* 0x0000000000027245 */ /* 0x000fe40000201400 */
[----:B------:R-:W-:-:S03]  /*00f0*/  I2FP.F32.U32 R4, R3 ;  /* 0x0000000300047245 */ /* 0x000fc60000201000 */
[----:B------:R-:W-:Y:S01]  /*0100*/  FADD R2, -R2, R5 ;  /* 0x0000000502027221 */ /* 0x000fe20000000100 */
[----:B0-----:R-:W-:Y:S02]  /*0110*/  IMAD R5, R3, UR4, R0 ;  /* 0x0000000403057c24 */ /* 0x001fe4000f8e0200 */
[----:B------:R-:W-:Y:S01]  /*0120*/  FADD R7, -R4, R7 ;  /* 0x0000000704077221 */ /* 0x000fe20000000100 */
[----:B------:R-:W-:-:S04]  /*0130*/  FMUL R2, R2, R2 ;  /* 0x0000000202027220 */ /* 0x000fc80000400000 */
[----:B------:R-:W-:-:S04]  /*0140*/  FFMA R2, R7, R7, R2 ;  /* 0x0000000707027223 */ /* 0x000fc80000000002 */
[----:B------:R0:W1:Y:S01]  /*0150*/  MUFU.RSQ R7, R2 ;  /* 0x0000000200077308 */ /* 0x0000620000001400 */
[----:B------:R-:W-:-:S04]  /*0160*/  IADD3 R4, PT, PT, R2, -0xd000000, RZ ;  /* 0xf300000002047810 */ /* 0x000fc80007ffe0ff */
[----:B------:R-:W-:-:S13]  /*0170*/  ISETP.GT.U32.AND P0, PT, R4, 0x727fffff, PT ;  /* 0x727fffff0400780c */ /* 0x000fda0003f04070 */
[----:B01----:R-:W-:Y:S05]  /*0180*/  @!P0 BRA `(.L_x_1) ;  /* 0x00000000000c8947 */ /* 0x003fea0003800000 */
[----:B------:R-:W-:-:S07]  /*0190*/  MOV R9, 0x1b0 ;  /* 0x000001b000097802 */ /* 0x000fce0000000f00 */
[----:B------:R-:W-:Y:S05]  /*01a0*/  CALL.REL.NOINC `($__internal_0_$__cuda_sm20_sqrt_rn_f32_slowpath) ;  /* 0x0000000000407944 */ /* 0x000fea0003c00000 */
[----:B------:R-:W-:Y:S05]  /*01b0*/  BRA `(.L_x_2) ;  /* 0x0000000000107947 */ /* 0x000fea0003800000 */
.L_x_1:
[----:B------:R-:W-:Y:S01]  /*01c0*/  FMUL.FTZ R3, R2, R7 ;  /* 0x0000000702037220 */ /* 0x000fe20000410000 */
[----:B------:R-:W-:-:S03]  /*01d0*/  FMUL.FTZ R7, R7, 0.5 ;  /* 0x3f00000007077820 */ /* 0x000fc60000410000 */
[----:B------:R-:W-:-:S04]  /*01e0*/  FFMA R0, -R3, R3, R2 ;  /* 0x0000000303007223 */ /* 0x000fc80000000102 */
[----:B------:R-:W-:-:S07]  /*01f0*/  FFMA R0, R0, R7, R3 ;  /* 0x0000000700007223 */ /* 0x000fce0000000003 */
.L_x_2:
[----:B------:R-:W-:Y:S05]  /*0200*/  BSYNC.RECONVERGENT B0 ;  /* 0x0000000000007941 */ /* 0x000fea0003800200 */
.L_x_0:
[----:B------:R-:W0:Y:S02]  /*0210*/  LDCU UR4, c[0x0][0x398] ;  /* 0x00007300ff0477ac */ /* 0x000e240008000800 */
[----:B0-----:R-:W-:-:S04]  /*0220*/  I2FP.F32.S32 R3, UR4 ;  /* 0x0000000400037c45 */ /* 0x001fc80008201400 */
[----:B------:R-:W-:-:S13]  /*0230*/  FSETP.GEU.AND P0, PT, R0, R3, PT ;  /* 0x000000030000720b */ /* 0x000fda0003f0e000 */
[----:B------:R-:W-:Y:S05]  /*0240*/  @P0 EXIT ;  /* 0x000000000000094d */ /* 0x000fea0003800000 */
[----:B------:R-:W0:Y:S01]  /*0250*/  LDC.64 R2, c[0x0][0x380] ;  /* 0x0000e000ff027b82 */ /* 0x000e220000000a00 */
[----:B------:R-:W1:Y:S01]  /*0260*/  LDCU.64 UR4, c[0x0][0x358] ;  /* 0x00006b00ff0477ac */ /* 0x000e620008000a00 */
[----:B------:R-:W-:Y:S02]  /*0270*/  HFMA2 R7, -RZ, RZ, 0, 1.5199184417724609375e-05 ;  /* 0x000000ffff077431 */ /* 0x000fe400000001ff */
[----:B0-----:R-:W-:-:S05]  /*0280*/  IMAD.WIDE R2, R5, 0x4, R2 ;  /* 0x0000000405027825 */ /* 0x001fca00078e0202 */
[----:B-1----:R-:W-:Y:S01]  /*0290*/  STG.E desc[UR4][R2.64], R7 ;  /* 0x0000000702007986 */ /* 0x002fe2000c101904 */
[----:B------:R-:W-:Y:S05]  /*02a0*/  EXIT ;  /* 0x000000000000794d */ /* 0x000fea0003800000 */
        .weak           $__internal_0_$__cuda_sm20_sqrt_rn_f32_slowpath
        .type           $__internal_0_$__cuda_sm20_sqrt_rn_f32_slowpath,@function
        .size           $__internal_0_$__cuda_sm20_sqrt_rn_f32_slowpath,(.L_x_5 - $__internal_0_$__cuda_sm20_sqrt_rn_f32_slowpath)
$__internal_0_$__cuda_sm20_sqrt_rn_f32_slowpath:
[----:B------:R-:W-:-:S13]  /*02b0*/  LOP3.LUT P0, RZ, R2, 0x7fffffff, RZ, 0xc0, !PT ;  /* 0x7fffffff02ff7812 */ /* 0x000fda000780c0ff */
[----:B------:R-:W-:Y:S05]  /*02c0*/  @!P0 BRA `(.L_x_3) ;  /* 0x0000000000448947 */ /* 0x000fea0003800000 */
[----:B------:R-:W-:Y:S02]  /*02d0*/  FSETP.GEU.FTZ.AND P0, PT, R2, RZ, PT ;  /* 0x000000ff0200720b */ /* 0x000fe40003f1e000 */
[----:B------:R-:W-:-:S11]  /*02e0*/  MOV R0, R2 ;  /* 0x0000000200007202 */ /* 0x000fd60000000f00 */
[----:B------:R-:W-:Y:S01]  /*02f0*/  @!P0 MOV R2, 0x7fffffff ;  /* 0x7fffffff00028802 */ /* 0x000fe20000000f00 */
[----:B------:R-:W-:Y:S06]  /*0300*/  @!P0 BRA `(.L_x_3) ;  /* 0x0000000000348947 */ /* 0x000fec0003800000 */
[----:B------:R-:W-:-:S13]  /*0310*/  FSETP.GTU.FTZ.AND P0, PT, |R0|, +INF , PT ;  /* 0x7f8000000000780b */ /* 0x000fda0003f1c200 */
[----:B------:R-:W-:Y:S01]  /*0320*/  @P0 FADD.FTZ R2, R0, 1 ;  /* 0x3f80000000020421 */ /* 0x000fe20000010000 */
[----:B------:R-:W-:Y:S06]  /*0330*/  @P0 BRA `(.L_x_3) ;  /* 0x0000000000280947 */ /* 0x000fec0003800000 */
[----:B------:R-:W-:-:S13]  /*0340*/  FSETP.NEU.FTZ.AND P0, PT, |R0|, +INF , PT ;  /* 0x7f8000000000780b */ /* 0x000fda0003f1d200 */
[----:B------:R-:W-:-:S04]  /*0350*/  @P0 FFMA R3, R0, 1.84467440737095516160e+19, RZ ;  /* 0x5f80000000030823 */ /* 0x000fc800000000ff */
[----:B------:R-:W0:Y:S02]  /*0360*/  @P0 MUFU.RSQ R2, R3 ;  /* 0x0000000300020308 */ /* 0x000e240000001400 */
[----:B0-----:R-:W-:Y:S01]  /*0370*/  @P0 FMUL.FTZ R4, R3, R2 ;  /* 0x0000000203040220 */ /* 0x001fe20000410000 */
[----:B------:R-:W-:Y:S01]  /*0380*/  @P0 FMUL.FTZ R8, R2, 0.5 ;  /* 0x3f00000002080820 */ /* 0x000fe20000410000 */
[----:B------:R-:W-:Y:S02]  /*0390*/  @!P0 MOV R2, R0 ;  /* 0x0000000000028202 */ /* 0x000fe40000000f00 */
[----:B------:R-:W-:-:S04]  /*03a0*/  @P0 FADD.FTZ R6, -R4, -RZ ;  /* 0x800000ff04060221 */ /* 0x000fc80000010100 */
[----:B------:R-:W-:-:S04]  /*03b0*/  @P0 FFMA R7, R4, R6, R3 ;  /* 0x0000000604070223 */ /* 0x000fc80000000003 */
[----:B------:R-:W-:-:S04]  /*03c0*/  @P0 FFMA R7, R7, R8, R4 ;  /* 0x0000000807070223 */ /* 0x000fc80000000004 */
[----:B------:R-:W-:-:S07]  /*03d0*/  @P0 FMUL.FTZ R2, R7, 2.3283064365386962891e-10 ;  /* 0x2f80000007020820 */ /* 0x000fce0000410000 */
.L_x_3:
[----:B------:R-:W-:Y:S01]  /*03e0*/  HFMA2 R3, -RZ, RZ, 0, 0 ;  /* 0x00000000ff037431 */ /* 0x000fe200000001ff */
[----:B------:R-:W-:Y:S02]  /*03f0*/  MOV R0, R2 ;  /* 0x0000000200007202 */ /* 0x000fe40000000f00 */
[----:B------:R-:W-:-:S04]  /*0400*/  MOV R2, R9 ;  /* 0x0000000900027202 */ /* 0x000fc80000000f00 */
[----:B------:R-:W-:Y:S05]  /*0410*/  RET.REL.NODEC R2 `(_Z14dPgmDrawCirclePiiiiiiPPc) ;  /* 0xfffffff802f87950 */ /* 0x000fea0003c3ffff */
.L_x_4:
[----:B------:R-:W-:-:S00]  /*0420*/  BRA `(.L_x_4) ;  /* 0xfffffffc00fc7947 */ /* 0x000fc0000383ffff */
[----:B------:R-:W-:-:S00]  /*0430*/  NOP ;  /* 0x0000000000007918 */ /* 0x000fc00000000000 */
        /* <DEDUP_REMOVED lines=12> */
.L_x_5:


//--------------------- .nv.shared.reserved.0     --------------------------
	.section	.nv.shared.reserved.0,"aw",@nobits
	.weak		__nv_reservedSMEM_offset_0_alias
	.size		__nv_reservedSMEM_offset_0_alias, 0, 64
	.other		__nv_reservedSMEM_offset_0_alias,@"STO_CUDA_RESERVED_SHARED STV_DEFAULT"
__nv_reservedSMEM_offset_0_alias:
	.zero		0
	.zero		64


//--------------------- .nv.constant0._Z14dPgmDrawCirclePiiiiiiPPc --------------------------
	.section	.nv.constant0._Z14dPgmDrawCirclePiiiiiiPPc,"a",@progbits
	.sectionflags	@""
	.align	4
.nv.constant0._Z14dPgmDrawCirclePiiiiiiPPc:
	.zero		936


//--------------------- SYMBOLS --------------------------

	.type		.nv.reservedSmem.offset0,@object
	.size		.nv.reservedSmem.offset0,0x4
